	.headerflags	@"EF_CUDA_TEXMODE_UNIFIED EF_CUDA_64BIT_ADDRESS EF_CUDA_ACCELERATORS EF_CUDA_SM90 EF_CUDA_VIRTUAL_SM(EF_CUDA_SM90)"
	.elftype	@"ET_EXEC"


//--------------------- .nv.info                  --------------------------
	.section	.nv.info,"",@"SHT_CUDA_INFO"
	.align	4


	//----- nvinfo : EIATTR_REGCOUNT
	.align		4
        /*0000*/ 	.byte	0x04, 0x2f
        /*0002*/ 	.short	(.L_1 - .L_0)
	.align		4
.L_0:
        /*0004*/ 	.word	index@(triton_poi_fused_div_sum_0)
        /*0008*/ 	.word	0x00000014


	//----- nvinfo : EIATTR_MIN_STACK_SIZE
	.align		4
.L_1:
        /*000c*/ 	.byte	0x04, 0x12
        /*000e*/ 	.short	(.L_3 - .L_2)
	.align		4
.L_2:
        /*0010*/ 	.word	index@(triton_poi_fused_div_sum_0)
        /*0014*/ 	.word	0x00000000


	//----- nvinfo : EIATTR_FRAME_SIZE
	.align		4
.L_3:
        /*0018*/ 	.byte	0x04, 0x11
        /*001a*/ 	.short	(.L_5 - .L_4)
	.align		4
.L_4:
        /*001c*/ 	.word	index@(triton_poi_fused_div_sum_0)
        /*0020*/ 	.word	0x00000000


	//----- nvinfo : EIATTR_MIN_STACK_SIZE
	.align		4
.L_5:
        /*0024*/ 	.byte	0x04, 0x12
        /*0026*/ 	.short	(.L_7 - .L_6)
	.align		4
.L_6:
        /*0028*/ 	.word	index@(triton_poi_fused_div_sum_0)
        /*002c*/ 	.word	0x00000000
.L_7:


//--------------------- .nv.info.triton_poi_fused_div_sum_0 --------------------------
	.section	.nv.info.triton_poi_fused_div_sum_0,"",@"SHT_CUDA_INFO"
	.sectionflags	@""
	.align	4


	//----- nvinfo : EIATTR_CUDA_API_VERSION
	.align		4
        /*0000*/ 	.byte	0x04, 0x37
        /*0002*/ 	.short	(.L_9 - .L_8)
.L_8:
        /*0004*/ 	.word	0x0000007c


	//----- nvinfo : EIATTR_KPARAM_INFO
	.align		4
.L_9:
        /*0008*/ 	.byte	0x04, 0x17
        /*000a*/ 	.short	(.L_11 - .L_10)
.L_10:
        /*000c*/ 	.word	0x00000000
        /*0010*/ 	.short	0x0003
        /*0012*/ 	.short	0x0018
        /*0014*/ 	.byte	0x00, 0xf0, 0x11, 0x00


	//----- nvinfo : EIATTR_KPARAM_INFO
	.align		4
.L_11:
        /*0018*/ 	.byte	0x04, 0x17
        /*001a*/ 	.short	(.L_13 - .L_12)
.L_12:
        /*001c*/ 	.word	0x00000000
        /*0020*/ 	.short	0x0002
        /*0022*/ 	.short	0x0010
        /*0024*/ 	.byte	0x00, 0xf4, 0x21, 0x00


	//----- nvinfo : EIATTR_KPARAM_INFO
	.align		4
.L_13:
        /*0028*/ 	.byte	0x04, 0x17
        /*002a*/ 	.short	(.L_15 - .L_14)
.L_14:
        /*002c*/ 	.word	0x00000000
        /*0030*/ 	.short	0x0001
        /*0032*/ 	.short	0x0008
        /*0034*/ 	.byte	0x00, 0xf4, 0x21, 0x00


	//----- nvinfo : EIATTR_KPARAM_INFO
	.align		4
.L_15:
        /*0038*/ 	.byte	0x04, 0x17
        /*003a*/ 	.short	(.L_17 - .L_16)
.L_16:
        /*003c*/ 	.word	0x00000000
        /*0040*/ 	.short	0x0000
        /*0042*/ 	.short	0x0000
        /*0044*/ 	.byte	0x00, 0xf4, 0x21, 0x00


	//----- nvinfo : EIATTR_SPARSE_MMA_MASK
	.align		4
.L_17:
        /*0048*/ 	.byte	0x03, 0x50
        /*004a*/ 	.short	0x0000


	//----- nvinfo : EIATTR_MAXREG_COUNT
	.align		4
        /*004c*/ 	.byte	0x03, 0x1b
        /*004e*/ 	.short	0x00ff


	//----- nvinfo : EIATTR_EXIT_INSTR_OFFSETS
	.align		4
        /*0050*/ 	.byte	0x04, 0x1c
        /*0052*/ 	.short	(.L_19 - .L_18)


	//   ....[0]....
.L_18:
        /*0054*/ 	.word	0x000002d0


	//   ....[1]....
        /*0058*/ 	.word	0x000002f0


	//----- nvinfo : EIATTR_REQNTID
	.align		4
.L_19:
        /*005c*/ 	.byte	0x04, 0x10
        /*005e*/ 	.short	(.L_21 - .L_20)
.L_20:
        /*0060*/ 	.word	0x00000080
        /*0064*/ 	.word	0x00000001
        /*0068*/ 	.word	0x00000001


	//----- nvinfo : EIATTR_CBANK_PARAM_SIZE
	.align		4
.L_21:
        /*006c*/ 	.byte	0x03, 0x19
        /*006e*/ 	.short	0x001c


	//----- nvinfo : EIATTR_PARAM_CBANK
	.align		4
        /*0070*/ 	.byte	0x04, 0x0a
        /*0072*/ 	.short	(.L_23 - .L_22)
	.align		4
.L_22:
        /*0074*/ 	.word	index@(.nv.constant0.triton_poi_fused_div_sum_0)
        /*0078*/ 	.short	0x0210
        /*007a*/ 	.short	0x001c


	//----- nvinfo : EIATTR_SW_WAR
	.align		4
.L_23:
        /*007c*/ 	.byte	0x04, 0x36
        /*007e*/ 	.short	(.L_25 - .L_24)
.L_24:
        /*0080*/ 	.word	0x00000008
.L_25:


//--------------------- .nv.callgraph             --------------------------
	.section	.nv.callgraph,"",@"SHT_CUDA_CALLGRAPH"
	.align	4
	.sectionentsize	8
	.align		4
        /*0000*/ 	.word	0x00000000
	.align		4
        /*0004*/ 	.word	0xffffffff
	.align		4
        /*0008*/ 	.word	0x00000000
	.align		4
        /*000c*/ 	.word	0xfffffffe
	.align		4
        /*0010*/ 	.word	0x00000000
	.align		4
        /*0014*/ 	.word	0xfffffffd
	.align		4
        /*0018*/ 	.word	0x00000000
	.align		4
        /*001c*/ 	.word	0xfffffffc


//--------------------- .text.triton_poi_fused_div_sum_0 --------------------------
	.section	.text.triton_poi_fused_div_sum_0,"ax",@progbits
	.align	128
        .global         triton_poi_fused_div_sum_0
        .type           triton_poi_fused_div_sum_0,@function
        .size           triton_poi_fused_div_sum_0,(.L_x_1 - triton_poi_fused_div_sum_0)
        .other          triton_poi_fused_div_sum_0,@"STO_CUDA_ENTRY STV_DEFAULT"
triton_poi_fused_div_sum_0:
.text.triton_poi_fused_div_sum_0:
[----:B------:R-:W0:Y:S02]  /*0000*/  LDC R1, c[0x0][0x28] ;  /* 0x00000a00ff017b82 */ /* 0x000e240000000800 */
[----:B------:R-:W1:Y:S01]  /*0010*/  S2R R0, SR_TID.X ;  /* 0x0000000000007919 */ /* 0x000e620000002100 */
[----:B------:R-:W2:Y:S01]  /*0020*/  LDC.64 R10, c[0x0][0x218] ;  /* 0x00008600ff0a7b82 */ /* 0x000ea20000000a00 */
[----:B------:R-:W-:Y:S01]  /*0030*/  HFMA2.MMA R4, -RZ, RZ, 0, 0 ;  /* 0x00000000ff047435 */ /* 0x000fe200000001ff */
[----:B------:R-:W-:Y:S01]  /*0040*/  ULDC.64 UR4, c[0x0][0x208] ;  /* 0x0000820000047ab9 */ /* 0x000fe20000000a00 */
[----:B------:R-:W3:Y:S01]  /*0050*/  S2R R3, SR_CTAID.X ;  /* 0x0000000000037919 */ /* 0x000ee20000002500 */
[----:B-1----:R-:W-:-:S04]  /*0060*/  LOP3.LUT R0, R0, 0x7f, RZ, 0xc0, !PT ;  /* 0x0000007f00007812 */ /* 0x002fc800078ec0ff */
[----:B---3--:R-:W-:Y:S02]  /*0070*/  LEA R0, R3, R0, 0x7 ;  /* 0x0000000003007211 */ /* 0x008fe400078e38ff */
[----:B------:R-:W1:Y:S02]  /*0080*/  LDC.64 R2, c[0x0][0x210] ;  /* 0x00008400ff027b82 */ /* 0x000e640000000a00 */
[----:B------:R-:W-:Y:S02]  /*0090*/  SHF.R.S32.HI R5, RZ, 0x1f, R0 ;  /* 0x0000001fff057819 */ /* 0x000fe40000011400 */
[----:B------:R-:W-:Y:S02]  /*00a0*/  ISETP.GE.AND P2, PT, R0, 0x100, PT ;  /* 0x000001000000780c */ /* 0x000fe40003f46270 */
[----:B------:R-:W-:-:S04]  /*00b0*/  LEA.HI R5, R5, R0, RZ, 0x2 ;  /* 0x0000000005057211 */ /* 0x000fc800078f10ff */
[----:B------:R-:W-:Y:S02]  /*00c0*/  SHF.R.S32.HI R7, RZ, 0x2, R5 ;  /* 0x00000002ff077819 */ /* 0x000fe40000011405 */
[----:B------:R-:W-:-:S03]  /*00d0*/  LOP3.LUT R5, R5, 0xfffffffc, RZ, 0xc0, !PT ;  /* 0xfffffffc05057812 */ /* 0x000fc600078ec0ff */
[----:B--2---:R-:W-:Y:S01]  /*00e0*/  IMAD.WIDE R10, R7, 0x4, R10 ;  /* 0x00000004070a7825 */ /* 0x004fe200078e020a */
[----:B------:R-:W-:-:S04]  /*00f0*/  IADD3 R6, R0, -R5, RZ ;  /* 0x8000000500067210 */ /* 0x000fc80007ffe0ff */
[----:B------:R2:W3:Y:S01]  /*0100*/  @!P2 LDG.E.EL R4, desc[UR4][R10.64] ;  /* 0x000000040a04a981 */ /* 0x0004e2000c2e1900 */
[----:B------:R-:W-:Y:S01]  /*0110*/  IMAD R5, R7, 0x10, R6 ;  /* 0x0000001007057824 */ /* 0x000fe200078e0206 */
[----:B------:R-:W-:-:S03]  /*0120*/  CS2R R12, SRZ ;  /* 0x00000000000c7805 */ /* 0x000fc6000001ff00 */
[C-C-:B-1----:R-:W-:Y:S01]  /*0130*/  IMAD.WIDE R6, R5.reuse, 0x4, R2.reuse ;  /* 0x0000000405067825 */ /* 0x142fe200078e0202 */
[----:B------:R-:W-:Y:S02]  /*0140*/  IADD3 R9, R5, 0x4, RZ ;  /* 0x0000000405097810 */ /* 0x000fe40007ffe0ff */
[----:B------:R-:W-:Y:S01]  /*0150*/  IADD3 R15, R5, 0x8, RZ ;  /* 0x00000008050f7810 */ /* 0x000fe20007ffe0ff */
[----:B------:R-:W-:Y:S01]  /*0160*/  VIADD R17, R5, 0xc ;  /* 0x0000000c05117836 */ /* 0x000fe20000000000 */
[----:B------:R-:W-:Y:S01]  /*0170*/  HFMA2.MMA R14, -RZ, RZ, 0, 0 ;  /* 0x00000000ff0e7435 */ /* 0x000fe200000001ff */
[--C-:B------:R-:W-:Y:S01]  /*0180*/  IMAD.WIDE R8, R9, 0x4, R2.reuse ;  /* 0x0000000409087825 */ /* 0x100fe200078e0202 */
[----:B------:R-:W-:Y:S01]  /*0190*/  MOV R5, RZ ;  /* 0x000000ff00057202 */ /* 0x000fe20000000f00 */
[----:B------:R1:W4:Y:S02]  /*01a0*/  @!P2 LDG.E R12, desc[UR4][R6.64] ;  /* 0x00000004060ca981 */ /* 0x000324000c1e1900 */
[----:B--2---:R-:W-:-:S02]  /*01b0*/  IMAD.WIDE R10, R15, 0x4, R2 ;  /* 0x000000040f0a7825 */ /* 0x004fc400078e0202 */
[----:B------:R-:W4:Y:S02]  /*01c0*/  @!P2 LDG.E R13, desc[UR4][R8.64] ;  /* 0x00000004080da981 */ /* 0x000f24000c1e1900 */
[----:B------:R-:W-:Y:S02]  /*01d0*/  IMAD.WIDE R2, R17, 0x4, R2 ;  /* 0x0000000411027825 */ /* 0x000fe400078e0202 */
[----:B------:R-:W2:Y:S01]  /*01e0*/  @!P2 LDG.E R5, desc[UR4][R10.64] ;  /* 0x000000040a05a981 */ /* 0x000ea2000c1e1900 */
[----:B-1----:R-:W1:Y:S03]  /*01f0*/  LDC.64 R6, c[0x0][0x220] ;  /* 0x00008800ff067b82 */ /* 0x002e660000000a00 */
[----:B------:R1:W5:Y:S02]  /*0200*/  @!P2 LDG.E R14, desc[UR4][R2.64] ;  /* 0x00000004020ea981 */ /* 0x000364000c1e1900 */
[----:B-1----:R-:W-:Y:S01]  /*0210*/  IMAD.WIDE R2, R0, 0x4, R6 ;  /* 0x0000000400027825 */ /* 0x002fe200078e0206 */
[----:B---3--:R-:W-:-:S02]  /*0220*/  FSETP.GT.AND P0, PT, |R4|, 8.50705917302346158658e+37, PT ;  /* 0x7e8000000400780b */ /* 0x008fc40003f04200 */
[----:B------:R-:W-:-:S11]  /*0230*/  FSETP.GEU.AND P1, PT, |R4|, 1.175494350822287508e-38, PT ;  /* 0x008000000400780b */ /* 0x000fd60003f2e200 */
[----:B------:R-:W-:-:S04]  /*0240*/  @P0 FMUL R4, R4, 0.25 ;  /* 0x3e80000004040820 */ /* 0x000fc80000400000 */
[----:B------:R-:W-:Y:S01]  /*0250*/  @!P1 FMUL R4, R4, 16777216 ;  /* 0x4b80000004049820 */ /* 0x000fe20000400000 */
[----:B----4-:R-:W-:-:S04]  /*0260*/  FADD R12, R13, R12 ;  /* 0x0000000c0d0c7221 */ /* 0x010fc80000000000 */
[----:B--2---:R-:W-:Y:S01]  /*0270*/  FADD R5, R12, R5 ;  /* 0x000000050c057221 */ /* 0x004fe20000000000 */
[----:B------:R-:W1:Y:S03]  /*0280*/  MUFU.RCP R4, R4 ;  /* 0x0000000400047308 */ /* 0x000e660000001000 */
[----:B-----5:R-:W-:-:S04]  /*0290*/  FADD R5, R5, R14 ;  /* 0x0000000e05057221 */ /* 0x020fc80000000000 */
[----:B------:R-:W-:-:S04]  /*02a0*/  @P0 FMUL R5, R5, 0.25 ;  /* 0x3e80000005050820 */ /* 0x000fc80000400000 */
[----:B------:R-:W-:-:S04]  /*02b0*/  @!P1 FMUL R5, R5, 16777216 ;  /* 0x4b80000005059820 */ /* 0x000fc80000400000 */
[----:B-1----:R-:W-:Y:S01]  /*02c0*/  FMUL R5, R4, R5 ;  /* 0x0000000504057220 */ /* 0x002fe20000400000 */
[----:B------:R-:W-:Y:S06]  /*02d0*/  @P2 EXIT ;  /* 0x000000000000294d */ /* 0x000fec0003800000 */
[----:B------:R-:W-:Y:S01]  /*02e0*/  STG.E desc[UR4][R2.64], R5 ;  /* 0x0000000502007986 */ /* 0x000fe2000c101904 */
[----:B------:R-:W-:Y:S05]  /*02f0*/  EXIT ;  /* 0x000000000000794d */ /* 0x000fea0003800000 */
.L_x_0:
[----:B------:R-:W-:-:S00]  /*0300*/  BRA `(.L_x_0) ;  /* 0xfffffffc00fc7947 */ /* 0x000fc0000383ffff */
[----:B------:R-:W-:-:S00]  /*0310*/  NOP ;  /* 0x0000000000007918 */ /* 0x000fc00000000000 */
        /* <DEDUP_REMOVED lines=14> */
.L_x_1:


//--------------------- .nv.constant0.triton_poi_fused_div_sum_0 --------------------------
	.section	.nv.constant0.triton_poi_fused_div_sum_0,"a",@progbits
	.sectionflags	@""
	.align	4
.nv.constant0.triton_poi_fused_div_sum_0:
	.zero		556
